//
// Generated by NVIDIA NVVM Compiler
//
// Compiler Build ID: CL-36424714
// Cuda compilation tools, release 13.0, V13.0.88
// Based on NVVM 20.0.0
//

.version 9.0
.target sm_100
.address_size 64

	// .globl	_Z14useSimpleClassP11SimpleClass
.extern .func  (.param .b32 func_retval0) vprintf
(
	.param .b64 vprintf_param_0,
	.param .b64 vprintf_param_1
)
;
.global .align 1 .b8 $str[11] = {118, 97, 108, 117, 101, 58, 32, 37, 100, 10};

.visible .entry _Z14useSimpleClassP11SimpleClass(
	.param .u64 .ptr .align 1 _Z14useSimpleClassP11SimpleClass_param_0
)
{
	.local .align 8 .b8 	__local_depot0[8];
	.reg .b64 	%SP;
	.reg .b64 	%SPL;
	.reg .b32 	%r<6>;
	.reg .b64 	%rd<7>;

	mov.u64 	%SPL, __local_depot0;
	cvta.local.u64 	%SP, %SPL;
	ld.param.u64 	%rd1, [_Z14useSimpleClassP11SimpleClass_param_0];
	cvta.to.global.u64 	%rd2, %rd1;
	add.u64 	%rd3, %SP, 0;
	add.u64 	%rd4, %SPL, 0;
	ld.global.u32 	%r1, [%rd2];
	add.s32 	%r2, %r1, 1;
	st.global.u32 	[%rd2], %r2;
	ld.global.u32 	%r3, [%rd2+12];
	st.local.u32 	[%rd4], %r3;
	mov.u64 	%rd5, $str;
	cvta.global.u64 	%rd6, %rd5;
	{ // callseq 0, 0
	.param .b64 param0;
	st.param.b64 	[param0], %rd6;
	.param .b64 param1;
	st.param.b64 	[param1], %rd3;
	.param .b32 retval0;
	call.uni (retval0), 
	vprintf, 
	(
	param0, 
	param1
	);
	ld.param.b32 	%r4, [retval0];
	} // callseq 0
	ret;

}


// ===== COMPILED SASS (sm_100) =====

	.target	sm_100

	.elftype	@"ET_EXEC"


//--------------------- .note.nv.tkinfo           --------------------------
	.section	.note.nv.tkinfo,"",@"SHT_NOTE"
	.sectionflags	@"SHF_NOTE_NV_TKINFO"
	.tkinfo
        /*0018*/ 	.word	0x00000002
        /*0030*/ 	.string	""
        /*0030*/ 	.string	"ptxas"
        /*0030*/ 	.string	"Cuda compilation tools, release 13.0, V13.0.88"
        /*0030*/ 	.string	"Build cuda_13.0.r13.0/compiler.36424714_0"
        /*0030*/ 	.string	"-arch sm_100 -m 64 "



//--------------------- .note.nv.cuinfo           --------------------------
	.section	.note.nv.cuinfo,"",@"SHT_NOTE"
	.sectionflags	@"SHF_NOTE_NV_CUINFO"
        /*0018*/ 	.short	0x0002
        /*001a*/ 	.short	0x0064
        /*001c*/ 	.short	0x0082
	.zero		2


//--------------------- .nv.info                  --------------------------
	.section	.nv.info,"",@"SHT_CUDA_INFO"
	.align	4


	//----- nvinfo : EIATTR_REGCOUNT
	.align		4
        /*0000*/ 	.byte	0x04, 0x2f
        /*0002*/ 	.short	(.L_2 - .L_1)
	.align		4
.L_1:
        /*0004*/ 	.word	index@(_Z14useSimpleClassP11SimpleClass)
        /*0008*/ 	.word	0x00000018


	//----- nvinfo : EIATTR_FRAME_SIZE
	.align		4
.L_2:
        /*000c*/ 	.byte	0x04, 0x11
        /*000e*/ 	.short	(.L_4 - .L_3)
	.align		4
.L_3:
        /*0010*/ 	.word	index@(_Z14useSimpleClassP11SimpleClass)
        /*0014*/ 	.word	0x00000008


	//----- nvinfo : EIATTR_MIN_STACK_SIZE
	.align		4
.L_4:
        /*0018*/ 	.byte	0x04, 0x12
        /*001a*/ 	.short	(.L_6 - .L_5)
	.align		4
.L_5:
        /*001c*/ 	.word	index@(_Z14useSimpleClassP11SimpleClass)
        /*0020*/ 	.word	0x00000008
.L_6:


//--------------------- .nv.compat                --------------------------
	.section	.nv.compat,"",@"SHT_CUDA_COMPAT_INFO"
	.align	4
        /*0000*/ 	.byte	0x02, 0x09, 0x00, 0x00, 0x02, 0x02, 0x01, 0x00, 0x02, 0x05, 0x05, 0x00, 0x03, 0x07, 0x01, 0x01
        /*0010*/ 	.byte	0x02, 0x03, 0x00, 0x00, 0x02, 0x06, 0x01, 0x00, 0x04, 0x0b, 0x08, 0x00, 0x09, 0x00, 0x00, 0x00
        /*0020*/ 	.byte	0x00, 0x00, 0x00, 0x00


//--------------------- .nv.info._Z14useSimpleClassP11SimpleClass --------------------------
	.section	.nv.info._Z14useSimpleClassP11SimpleClass,"",@"SHT_CUDA_INFO"
	.sectionflags	@""
	.align	4


	//----- nvinfo : EIATTR_CUDA_API_VERSION
	.align		4
        /*0000*/ 	.byte	0x04, 0x37
        /*0002*/ 	.short	(.L_8 - .L_7)
.L_7:
        /*0004*/ 	.word	0x00000082


	//----- nvinfo : EIATTR_KPARAM_INFO
	.align		4
.L_8:
        /*0008*/ 	.byte	0x04, 0x17
        /*000a*/ 	.short	(.L_10 - .L_9)
.L_9:
        /*000c*/ 	.word	0x00000000
        /*0010*/ 	.short	0x0000
        /*0012*/ 	.short	0x0000
        /*0014*/ 	.byte	0x00, 0xf5, 0x21, 0x00


	//----- nvinfo : EIATTR_SPARSE_MMA_MASK
	.align		4
.L_10:
        /*0018*/ 	.byte	0x03, 0x50
        /*001a*/ 	.short	0x0000


	//----- nvinfo : EIATTR_MAXREG_COUNT
	.align		4
        /*001c*/ 	.byte	0x03, 0x1b
        /*001e*/ 	.short	0x00ff


	//----- nvinfo : EIATTR_EXTERNS
	.align		4
        /*0020*/ 	.byte	0x04, 0x0f
        /*0022*/ 	.short	(.L_12 - .L_11)


	//   ....[0]....
	.align		4
.L_11:
        /*0024*/ 	.word	index@(vprintf)


	//----- nvinfo : EIATTR_MERCURY_ISA_VERSION
	.align		4
.L_12:
        /*0028*/ 	.byte	0x03, 0x5f
        /*002a*/ 	.short	0x0101


	//----- nvinfo : EIATTR_VRC_CTA_INIT_COUNT
	.align		4
        /*002c*/ 	.byte	0x02, 0x4a
	.zero		1
	.zero		1


	//----- nvinfo : EIATTR_SYSCALL_OFFSETS
	.align		4
        /*0030*/ 	.byte	0x04, 0x46
        /*0032*/ 	.short	(.L_14 - .L_13)


	//   ....[0]....
.L_13:
        /*0034*/ 	.word	0x00000130


	//----- nvinfo : EIATTR_EXIT_INSTR_OFFSETS
	.align		4
.L_14:
        /*0038*/ 	.byte	0x04, 0x1c
        /*003a*/ 	.short	(.L_16 - .L_15)


	//   ....[0]....
.L_15:
        /*003c*/ 	.word	0x00000140


	//----- nvinfo : EIATTR_CBANK_PARAM_SIZE
	.align		4
.L_16:
        /*0040*/ 	.byte	0x03, 0x19
        /*0042*/ 	.short	0x0008


	//----- nvinfo : EIATTR_PARAM_CBANK
	.align		4
        /*0044*/ 	.byte	0x04, 0x0a
        /*0046*/ 	.short	(.L_18 - .L_17)
	.align		4
.L_17:
        /*0048*/ 	.word	index@(.nv.constant0._Z14useSimpleClassP11SimpleClass)
        /*004c*/ 	.short	0x0380
        /*004e*/ 	.short	0x0008


	//----- nvinfo : EIATTR_SW_WAR
	.align		4
.L_18:
        /*0050*/ 	.byte	0x04, 0x36
        /*0052*/ 	.short	(.L_20 - .L_19)
.L_19:
        /*0054*/ 	.word	0x00000008
.L_20:


//--------------------- .nv.callgraph             --------------------------
	.section	.nv.callgraph,"",@"SHT_CUDA_CALLGRAPH"
	.align	4
	.sectionentsize	8
	.align		4
        /*0000*/ 	.word	0x00000000
	.align		4
        /*0004*/ 	.word	0xffffffff
	.align		4
        /*0008*/ 	.word	index@(_Z14useSimpleClassP11SimpleClass)
	.align		4
        /*000c*/ 	.word	index@(vprintf)
	.align		4
        /*0010*/ 	.word	0x00000000
	.align		4
        /*0014*/ 	.word	0xfffffffe
	.align		4
        /*0018*/ 	.word	0x00000000
	.align		4
        /*001c*/ 	.word	0xfffffffd
	.align		4
        /*0020*/ 	.word	0x00000000
	.align		4
        /*0024*/ 	.word	0xfffffffc


//--------------------- .nv.constant4             --------------------------
	.section	.nv.constant4,"a",@progbits
	.align	8
	.align		8
.nv.constant4:
        /*0000*/ 	.dword	vprintf
	.align		8
        /*0008*/ 	.dword	$str


//--------------------- .text._Z14useSimpleClassP11SimpleClass --------------------------
	.section	.text._Z14useSimpleClassP11SimpleClass,"ax",@progbits
	.align	128
        .global         _Z14useSimpleClassP11SimpleClass
        .type           _Z14useSimpleClassP11SimpleClass,@function
        .size           _Z14useSimpleClassP11SimpleClass,(.L_x_2 - _Z14useSimpleClassP11SimpleClass)
        .other          _Z14useSimpleClassP11SimpleClass,@"STO_CUDA_ENTRY STV_DEFAULT"
_Z14useSimpleClassP11SimpleClass:
.text._Z14useSimpleClassP11SimpleClass:
[----:B------:R-:W0:Y:S08]  /*0000*/  LDC R1, c[0x0][0x37c] ;  /* 0x0000df00ff017b82 */ /* 0x000e300000000800 */
[----:B------:R-:W1:Y:S01]  /*0010*/  LDC.64 R2, c[0x0][0x380] ;  /* 0x0000e000ff027b82 */ /* 0x000e620000000a00 */
[----:B------:R-:W1:Y:S01]  /*0020*/  LDCU.64 UR4, c[0x0][0x358] ;  /* 0x00006b00ff0477ac */ /* 0x000e620008000a00 */
[----:B0-----:R-:W-:Y:S01]  /*0030*/  VIADD R1, R1, 0xfffffff8 ;  /* 0xfffffff801017836 */ /* 0x001fe20000000000 */
[----:B------:R-:W0:Y:S01]  /*0040*/  LDCU UR6, c[0x0][0x2f8] ;  /* 0x00005f00ff0677ac */ /* 0x000e220008000800 */
[----:B------:R-:W2:Y:S01]  /*0050*/  LDCU.64 UR8, c[0x4][0x8] ;  /* 0x01000100ff0877ac */ /* 0x000ea20008000a00 */
[----:B-1----:R-:W3:Y:S04]  /*0060*/  LDG.E R9, desc[UR4][R2.64] ;  /* 0x0000000402097981 */ /* 0x002ee8000c1e1900 */
[----:B------:R-:W4:Y:S01]  /*0070*/  LDG.E R0, desc[UR4][R2.64+0xc] ;  /* 0x00000c0402007981 */ /* 0x000f22000c1e1900 */
[----:B------:R-:W-:Y:S01]  /*0080*/  MOV R8, 0x0 ;  /* 0x0000000000087802 */ /* 0x000fe20000000f00 */
[----:B--2---:R-:W-:Y:S01]  /*0090*/  IMAD.U32 R5, RZ, RZ, UR9 ;  /* 0x00000009ff057e24 */ /* 0x004fe2000f8e00ff */
[----:B0-----:R-:W-:-:S02]  /*00a0*/  IADD3 R6, P0, PT, R1, UR6, RZ ;  /* 0x0000000601067c10 */ /* 0x001fc4000ff1e0ff */
[----:B------:R0:W1:Y:S01]  /*00b0*/  LDC.64 R10, c[0x4][R8] ;  /* 0x01000000080a7b82 */ /* 0x0000620000000a00 */
[----:B------:R-:W-:Y:S01]  /*00c0*/  MOV R4, UR8 ;  /* 0x0000000800047c02 */ /* 0x000fe20008000f00 */
[----:B---3--:R-:W-:Y:S01]  /*00d0*/  VIADD R9, R9, 0x1 ;  /* 0x0000000109097836 */ /* 0x008fe20000000000 */
[----:B----4-:R0:W-:Y:S04]  /*00e0*/  STL [R1], R0 ;  /* 0x0000000001007387 */ /* 0x0101e80000100800 */
[----:B------:R0:W-:Y:S01]  /*00f0*/  STG.E desc[UR4][R2.64], R9 ;  /* 0x0000000902007986 */ /* 0x0001e2000c101904 */
[----:B------:R-:W2:Y:S02]  /*0100*/  LDCU UR4, c[0x0][0x2fc] ;  /* 0x00005f80ff0477ac */ /* 0x000ea40008000800 */
[----:B012---:R-:W-:-:S07]  /*0110*/  IADD3.X R7, PT, PT, RZ, UR4, RZ, P0, !PT ;  /* 0x00000004ff077c10 */ /* 0x007fce00087fe4ff */
[----:B------:R-:W-:-:S07]  /*0120*/  LEPC R20, `(.L_x_0) ;  /* 0x000000001014794e */ /* 0x000fce0000000000 */
[----:B------:R-:W-:Y:S05]  /*0130*/  CALL.ABS.NOINC R10 ;  /* 0x000000000a007343 */ /* 0x000fea0003c00000 */
.L_x_0:
[----:B------:R-:W-:Y:S05]  /*0140*/  EXIT ;  /* 0x000000000000794d */ /* 0x000fea0003800000 */
.L_x_1:
[----:B------:R-:W-:-:S00]  /*0150*/  BRA `(.L_x_1) ;  /* 0xfffffffc00fc7947 */ /* 0x000fc0000383ffff */
[----:B------:R-:W-:-:S00]  /*0160*/  NOP ;  /* 0x0000000000007918 */ /* 0x000fc00000000000 */
        /* <DEDUP_REMOVED lines=9> */
.L_x_2:


//--------------------- .nv.global.init           --------------------------
	.section	.nv.global.init,"aw",@progbits
.nv.global.init:
	.type		$str,@object
	.size		$str,(.L_0 - $str)
$str:
        /*0000*/ 	.byte	0x76, 0x61, 0x6c, 0x75, 0x65, 0x3a, 0x20, 0x25, 0x64, 0x0a, 0x00
.L_0:


//--------------------- .nv.shared.reserved.0     --------------------------
	.section	.nv.shared.reserved.0,"aw",@nobits
	.weak		__nv_reservedSMEM_offset_0_alias
	.size		__nv_reservedSMEM_offset_0_alias, 0, 64
	.other		__nv_reservedSMEM_offset_0_alias,@"STO_CUDA_RESERVED_SHARED STV_DEFAULT"
__nv_reservedSMEM_offset_0_alias:
	.zero		0
	.zero		64


//--------------------- .nv.constant0._Z14useSimpleClassP11SimpleClass --------------------------
	.section	.nv.constant0._Z14useSimpleClassP11SimpleClass,"a",@progbits
	.sectionflags	@""
	.align	4
.nv.constant0._Z14useSimpleClassP11SimpleClass:
	.zero		904


//--------------------- SYMBOLS --------------------------

	.type		.nv.reservedSmem.offset0,@object
	.size		.nv.reservedSmem.offset0,0x4
	.type		vprintf,@function
